//
// Generated by NVIDIA NVVM Compiler
//
// Compiler Build ID: CL-36424714
// Cuda compilation tools, release 13.0, V13.0.88
// Based on NVVM 20.0.0
//

.version 9.0
.target sm_100
.address_size 64

	// .globl	_Z13dotProductGPUPfS_S_i

.visible .entry _Z13dotProductGPUPfS_S_i(
	.param .u64 .ptr .align 1 _Z13dotProductGPUPfS_S_i_param_0,
	.param .u64 .ptr .align 1 _Z13dotProductGPUPfS_S_i_param_1,
	.param .u64 .ptr .align 1 _Z13dotProductGPUPfS_S_i_param_2,
	.param .u32 _Z13dotProductGPUPfS_S_i_param_3
)
{
	.reg .pred 	%p<16>;
	.reg .b32 	%r<17>;
	.reg .b32 	%f<13>;
	.reg .b64 	%rd<19>;

	ld.param.u64 	%rd3, [_Z13dotProductGPUPfS_S_i_param_0];
	ld.param.u64 	%rd4, [_Z13dotProductGPUPfS_S_i_param_1];
	ld.param.u64 	%rd5, [_Z13dotProductGPUPfS_S_i_param_2];
	ld.param.u32 	%r9, [_Z13dotProductGPUPfS_S_i_param_3];
	cvta.to.global.u64 	%rd1, %rd5;
	mov.u32 	%r1, %tid.x;
	setp.ge.s32 	%p1, %r1, %r9;
	@%p1 bra 	$L__BB0_2;
	cvta.to.global.u64 	%rd6, %rd3;
	cvta.to.global.u64 	%rd7, %rd4;
	mul.wide.u32 	%rd8, %r1, 4;
	add.s64 	%rd9, %rd6, %rd8;
	ld.global.f32 	%f1, [%rd9];
	add.s64 	%rd10, %rd7, %rd8;
	ld.global.f32 	%f2, [%rd10];
	mul.f32 	%f3, %f1, %f2;
	add.s64 	%rd11, %rd1, %rd8;
	st.global.f32 	[%rd11], %f3;
$L__BB0_2:
	bar.sync 	0;
	mov.u32 	%r15, %ntid.x;
	and.b32  	%r10, %r15, 1;
	setp.eq.b32 	%p2, %r10, 1;
	not.pred 	%p3, %p2;
	@%p3 bra 	$L__BB0_6;
	add.s32 	%r3, %r15, -1;
	setp.ne.s32 	%p4, %r1, 0;
	setp.gt.s32 	%p5, %r15, %r9;
	or.pred  	%p6, %p4, %p5;
	@%p6 bra 	$L__BB0_5;
	mul.wide.u32 	%rd12, %r3, 4;
	add.s64 	%rd13, %rd1, %rd12;
	ld.global.f32 	%f4, [%rd13];
	ld.global.f32 	%f5, [%rd1];
	add.f32 	%f6, %f4, %f5;
	st.global.f32 	[%rd1], %f6;
$L__BB0_5:
	bar.sync 	0;
	mov.u32 	%r15, %r3;
$L__BB0_6:
	setp.lt.u32 	%p7, %r15, 2;
	@%p7 bra 	$L__BB0_15;
	mul.wide.u32 	%rd14, %r1, 4;
	add.s64 	%rd2, %rd1, %rd14;
$L__BB0_8:
	shr.u32 	%r16, %r15, 1;
	setp.ge.u32 	%p8, %r1, %r16;
	add.s32 	%r12, %r16, %r1;
	setp.ge.s32 	%p9, %r12, %r9;
	or.pred  	%p10, %p8, %p9;
	@%p10 bra 	$L__BB0_10;
	mul.wide.u32 	%rd15, %r16, 4;
	add.s64 	%rd16, %rd2, %rd15;
	ld.global.f32 	%f7, [%rd16];
	ld.global.f32 	%f8, [%rd2];
	add.f32 	%f9, %f7, %f8;
	st.global.f32 	[%rd2], %f9;
$L__BB0_10:
	bar.sync 	0;
	setp.lt.u32 	%p11, %r15, 4;
	and.b32  	%r13, %r15, 2;
	setp.eq.s32 	%p12, %r13, 0;
	or.pred  	%p13, %p11, %p12;
	@%p13 bra 	$L__BB0_14;
	setp.ne.s32 	%p14, %r1, 0;
	add.s32 	%r16, %r16, -1;
	@%p14 bra 	$L__BB0_13;
	mul.wide.u32 	%rd17, %r16, 4;
	add.s64 	%rd18, %rd1, %rd17;
	ld.global.f32 	%f10, [%rd18];
	ld.global.f32 	%f11, [%rd1];
	add.f32 	%f12, %f10, %f11;
	st.global.f32 	[%rd1], %f12;
$L__BB0_13:
	bar.sync 	0;
$L__BB0_14:
	setp.gt.u32 	%p15, %r16, 1;
	mov.u32 	%r15, %r16;
	@%p15 bra 	$L__BB0_8;
$L__BB0_15:
	ret;

}


// ===== COMPILED SASS (sm_100) =====

	.target	sm_100

	.elftype	@"ET_EXEC"


//--------------------- .note.nv.tkinfo           --------------------------
	.section	.note.nv.tkinfo,"",@"SHT_NOTE"
	.sectionflags	@"SHF_NOTE_NV_TKINFO"
	.tkinfo
        /*0018*/ 	.word	0x00000002
        /*0030*/ 	.string	""
        /*0030*/ 	.string	"ptxas"
        /*0030*/ 	.string	"Cuda compilation tools, release 13.0, V13.0.88"
        /*0030*/ 	.string	"Build cuda_13.0.r13.0/compiler.36424714_0"
        /*0030*/ 	.string	"-arch sm_100 -m 64 "



//--------------------- .note.nv.cuinfo           --------------------------
	.section	.note.nv.cuinfo,"",@"SHT_NOTE"
	.sectionflags	@"SHF_NOTE_NV_CUINFO"
        /*0018*/ 	.short	0x0002
        /*001a*/ 	.short	0x0064
        /*001c*/ 	.short	0x0082
	.zero		2


//--------------------- .nv.info                  --------------------------
	.section	.nv.info,"",@"SHT_CUDA_INFO"
	.align	4


	//----- nvinfo : EIATTR_REGCOUNT
	.align		4
        /*0000*/ 	.byte	0x04, 0x2f
        /*0002*/ 	.short	(.L_1 - .L_0)
	.align		4
.L_0:
        /*0004*/ 	.word	index@(_Z13dotProductGPUPfS_S_i)
        /*0008*/ 	.word	0x00000010


	//----- nvinfo : EIATTR_FRAME_SIZE
	.align		4
.L_1:
        /*000c*/ 	.byte	0x04, 0x11
        /*000e*/ 	.short	(.L_3 - .L_2)
	.align		4
.L_2:
        /*0010*/ 	.word	index@(_Z13dotProductGPUPfS_S_i)
        /*0014*/ 	.word	0x00000000


	//----- nvinfo : EIATTR_MIN_STACK_SIZE
	.align		4
.L_3:
        /*0018*/ 	.byte	0x04, 0x12
        /*001a*/ 	.short	(.L_5 - .L_4)
	.align		4
.L_4:
        /*001c*/ 	.word	index@(_Z13dotProductGPUPfS_S_i)
        /*0020*/ 	.word	0x00000000
.L_5:


//--------------------- .nv.compat                --------------------------
	.section	.nv.compat,"",@"SHT_CUDA_COMPAT_INFO"
	.align	4
        /*0000*/ 	.byte	0x02, 0x09, 0x00, 0x00, 0x02, 0x02, 0x01, 0x00, 0x02, 0x05, 0x05, 0x00, 0x03, 0x07, 0x01, 0x01
        /*0010*/ 	.byte	0x02, 0x03, 0x00, 0x00, 0x02, 0x06, 0x01, 0x00, 0x04, 0x0b, 0x08, 0x00, 0x09, 0x00, 0x00, 0x00
        /*0020*/ 	.byte	0x00, 0x00, 0x00, 0x00


//--------------------- .nv.info._Z13dotProductGPUPfS_S_i --------------------------
	.section	.nv.info._Z13dotProductGPUPfS_S_i,"",@"SHT_CUDA_INFO"
	.sectionflags	@""
	.align	4


	//----- nvinfo : EIATTR_CUDA_API_VERSION
	.align		4
        /*0000*/ 	.byte	0x04, 0x37
        /*0002*/ 	.short	(.L_7 - .L_6)
.L_6:
        /*0004*/ 	.word	0x00000082


	//----- nvinfo : EIATTR_KPARAM_INFO
	.align		4
.L_7:
        /*0008*/ 	.byte	0x04, 0x17
        /*000a*/ 	.short	(.L_9 - .L_8)
.L_8:
        /*000c*/ 	.word	0x00000000
        /*0010*/ 	.short	0x0003
        /*0012*/ 	.short	0x0018
        /*0014*/ 	.byte	0x00, 0xf0, 0x11, 0x00


	//----- nvinfo : EIATTR_KPARAM_INFO
	.align		4
.L_9:
        /*0018*/ 	.byte	0x04, 0x17
        /*001a*/ 	.short	(.L_11 - .L_10)
.L_10:
        /*001c*/ 	.word	0x00000000
        /*0020*/ 	.short	0x0002
        /*0022*/ 	.short	0x0010
        /*0024*/ 	.byte	0x00, 0xf5, 0x21, 0x00


	//----- nvinfo : EIATTR_KPARAM_INFO
	.align		4
.L_11:
        /*0028*/ 	.byte	0x04, 0x17
        /*002a*/ 	.short	(.L_13 - .L_12)
.L_12:
        /*002c*/ 	.word	0x00000000
        /*0030*/ 	.short	0x0001
        /*0032*/ 	.short	0x0008
        /*0034*/ 	.byte	0x00, 0xf5, 0x21, 0x00


	//----- nvinfo : EIATTR_KPARAM_INFO
	.align		4
.L_13:
        /*0038*/ 	.byte	0x04, 0x17
        /*003a*/ 	.short	(.L_15 - .L_14)
.L_14:
        /*003c*/ 	.word	0x00000000
        /*0040*/ 	.short	0x0000
        /*0042*/ 	.short	0x0000
        /*0044*/ 	.byte	0x00, 0xf5, 0x21, 0x00


	//----- nvinfo : EIATTR_SPARSE_MMA_MASK
	.align		4
.L_15:
        /*0048*/ 	.byte	0x03, 0x50
        /*004a*/ 	.short	0x0000


	//----- nvinfo : EIATTR_MAXREG_COUNT
	.align		4
        /*004c*/ 	.byte	0x03, 0x1b
        /*004e*/ 	.short	0x00ff


	//----- nvinfo : EIATTR_NUM_BARRIERS
	.align		4
        /*0050*/ 	.byte	0x02, 0x4c
        /*0052*/ 	.byte	0x01
	.zero		1


	//----- nvinfo : EIATTR_MERCURY_ISA_VERSION
	.align		4
        /*0054*/ 	.byte	0x03, 0x5f
        /*0056*/ 	.short	0x0101


	//----- nvinfo : EIATTR_VRC_CTA_INIT_COUNT
	.align		4
        /*0058*/ 	.byte	0x02, 0x4a
	.zero		1
	.zero		1


	//----- nvinfo : EIATTR_EXIT_INSTR_OFFSETS
	.align		4
        /*005c*/ 	.byte	0x04, 0x1c
        /*005e*/ 	.short	(.L_17 - .L_16)


	//   ....[0]....
.L_16:
        /*0060*/ 	.word	0x00000270


	//   ....[1]....
        /*0064*/ 	.word	0x000004b0


	//----- nvinfo : EIATTR_CRS_STACK_SIZE
	.align		4
.L_17:
        /*0068*/ 	.byte	0x04, 0x1e
        /*006a*/ 	.short	(.L_19 - .L_18)
.L_18:
        /*006c*/ 	.word	0x00000000


	//----- nvinfo : EIATTR_CBANK_PARAM_SIZE
	.align		4
.L_19:
        /*0070*/ 	.byte	0x03, 0x19
        /*0072*/ 	.short	0x001c


	//----- nvinfo : EIATTR_PARAM_CBANK
	.align		4
        /*0074*/ 	.byte	0x04, 0x0a
        /*0076*/ 	.short	(.L_21 - .L_20)
	.align		4
.L_20:
        /*0078*/ 	.word	index@(.nv.constant0._Z13dotProductGPUPfS_S_i)
        /*007c*/ 	.short	0x0380
        /*007e*/ 	.short	0x001c


	//----- nvinfo : EIATTR_SW_WAR
	.align		4
.L_21:
        /*0080*/ 	.byte	0x04, 0x36
        /*0082*/ 	.short	(.L_23 - .L_22)
.L_22:
        /*0084*/ 	.word	0x00000008
.L_23:


//--------------------- .nv.callgraph             --------------------------
	.section	.nv.callgraph,"",@"SHT_CUDA_CALLGRAPH"
	.align	4
	.sectionentsize	8
	.align		4
        /*0000*/ 	.word	0x00000000
	.align		4
        /*0004*/ 	.word	0xffffffff
	.align		4
        /*0008*/ 	.word	0x00000000
	.align		4
        /*000c*/ 	.word	0xfffffffe
	.align		4
        /*0010*/ 	.word	0x00000000
	.align		4
        /*0014*/ 	.word	0xfffffffd
	.align		4
        /*0018*/ 	.word	0x00000000
	.align		4
        /*001c*/ 	.word	0xfffffffc


//--------------------- .text._Z13dotProductGPUPfS_S_i --------------------------
	.section	.text._Z13dotProductGPUPfS_S_i,"ax",@progbits
	.align	128
        .global         _Z13dotProductGPUPfS_S_i
        .type           _Z13dotProductGPUPfS_S_i,@function
        .size           _Z13dotProductGPUPfS_S_i,(.L_x_12 - _Z13dotProductGPUPfS_S_i)
        .other          _Z13dotProductGPUPfS_S_i,@"STO_CUDA_ENTRY STV_DEFAULT"
_Z13dotProductGPUPfS_S_i:
.text._Z13dotProductGPUPfS_S_i:
[----:B------:R-:W-:Y:S01]  /*0000*/  LDC R1, c[0x0][0x37c] ;  /* 0x0000df00ff017b82 */ /* 0x000fe20000000800 */
[----:B------:R-:W0:Y:S01]  /*0010*/  S2R R0, SR_TID.X ;  /* 0x0000000000007919 */ /* 0x000e220000002100 */
[----:B------:R-:W0:Y:S01]  /*0020*/  LDCU UR8, c[0x0][0x398] ;  /* 0x00007300ff0877ac */ /* 0x000e220008000800 */
[----:B------:R-:W-:Y:S01]  /*0030*/  BSSY.RECONVERGENT B0, `(.L_x_0) ;  /* 0x000000e000007945 */ /* 0x000fe20003800200 */
[----:B------:R-:W1:Y:S01]  /*0040*/  LDCU.64 UR6, c[0x0][0x358] ;  /* 0x00006b00ff0677ac */ /* 0x000e620008000a00 */
[----:B0-----:R-:W-:-:S13]  /*0050*/  ISETP.GE.AND P0, PT, R0, UR8, PT ;  /* 0x0000000800007c0c */ /* 0x001fda000bf06270 */
[----:B-1----:R-:W-:Y:S05]  /*0060*/  @P0 BRA `(.L_x_1) ;  /* 0x0000000000280947 */ /* 0x002fea0003800000 */
[----:B------:R-:W0:Y:S08]  /*0070*/  LDC.64 R2, c[0x0][0x380] ;  /* 0x0000e000ff027b82 */ /* 0x000e300000000a00 */
[----:B------:R-:W1:Y:S08]  /*0080*/  LDC.64 R4, c[0x0][0x388] ;  /* 0x0000e200ff047b82 */ /* 0x000e700000000a00 */
[----:B------:R-:W2:Y:S01]  /*0090*/  LDC.64 R6, c[0x0][0x390] ;  /* 0x0000e400ff067b82 */ /* 0x000ea20000000a00 */
[----:B0-----:R-:W-:-:S06]  /*00a0*/  IMAD.WIDE.U32 R2, R0, 0x4, R2 ;  /* 0x0000000400027825 */ /* 0x001fcc00078e0002 */
[----:B------:R-:W3:Y:S01]  /*00b0*/  LDG.E R2, desc[UR6][R2.64] ;  /* 0x0000000602027981 */ /* 0x000ee2000c1e1900 */
[----:B-1----:R-:W-:-:S06]  /*00c0*/  IMAD.WIDE.U32 R4, R0, 0x4, R4 ;  /* 0x0000000400047825 */ /* 0x002fcc00078e0004 */
[----:B------:R-:W3:Y:S01]  /*00d0*/  LDG.E R5, desc[UR6][R4.64] ;  /* 0x0000000604057981 */ /* 0x000ee2000c1e1900 */
[----:B--2---:R-:W-:-:S04]  /*00e0*/  IMAD.WIDE.U32 R6, R0, 0x4, R6 ;  /* 0x0000000400067825 */ /* 0x004fc800078e0006 */
[----:B---3--:R-:W-:-:S05]  /*00f0*/  FMUL R9, R2, R5 ;  /* 0x0000000502097220 */ /* 0x008fca0000400000 */
[----:B------:R0:W-:Y:S02]  /*0100*/  STG.E desc[UR6][R6.64], R9 ;  /* 0x0000000906007986 */ /* 0x0001e4000c101906 */
.L_x_1:
[----:B------:R-:W-:Y:S05]  /*0110*/  BSYNC.RECONVERGENT B0 ;  /* 0x0000000000007941 */ /* 0x000fea0003800200 */
.L_x_0:
[----:B------:R-:W1:Y:S01]  /*0120*/  LDCU UR5, c[0x0][0x360] ;  /* 0x00006c00ff0577ac */ /* 0x000e620008000800 */
[----:B------:R-:W-:Y:S01]  /*0130*/  BAR.SYNC.DEFER_BLOCKING 0x0 ;  /* 0x0000000000007b1d */ /* 0x000fe20000010000 */
[----:B-1----:R-:W-:Y:S02]  /*0140*/  ULOP3.LUT UR4, UR5, 0x1, URZ, 0xc0, !UPT ;  /* 0x0000000105047892 */ /* 0x002fe4000f8ec0ff */
[----:B------:R-:W-:Y:S02]  /*0150*/  MOV R8, UR5 ;  /* 0x0000000500087c02 */ /* 0x000fe40008000f00 */
[----:B------:R-:W-:-:S09]  /*0160*/  UISETP.NE.U32.AND UP0, UPT, UR4, 0x1, UPT ;  /* 0x000000010400788c */ /* 0x000fd2000bf05070 */
[----:B------:R-:W-:Y:S05]  /*0170*/  BRA.U UP0, `(.L_x_2) ;  /* 0x0000000100387547 */ /* 0x000fea000b800000 */
[C---:B------:R-:W-:Y:S01]  /*0180*/  ISETP.GT.AND P0, PT, R8.reuse, UR8, PT ;  /* 0x0000000808007c0c */ /* 0x040fe2000bf04270 */
[----:B------:R-:W-:Y:S01]  /*0190*/  BSSY.RECONVERGENT B0, `(.L_x_3) ;  /* 0x000000b000007945 */ /* 0x000fe20003800200 */
[----:B------:R-:W-:Y:S02]  /*01a0*/  IADD3 R8, PT, PT, R8, -0x1, RZ ;  /* 0xffffffff08087810 */ /* 0x000fe40007ffe0ff */
[----:B------:R-:W-:-:S13]  /*01b0*/  ISETP.NE.OR P0, PT, R0, RZ, P0 ;  /* 0x000000ff0000720c */ /* 0x000fda0000705670 */
[----:B------:R-:W-:Y:S05]  /*01c0*/  @P0 BRA `(.L_x_4) ;  /* 0x00000000001c0947 */ /* 0x000fea0003800000 */
[----:B------:R-:W1:Y:S08]  /*01d0*/  LDC.64 R2, c[0x0][0x390] ;  /* 0x0000e400ff027b82 */ /* 0x000e700000000a00 */
[----:B------:R-:W0:Y:S01]  /*01e0*/  LDC.64 R4, c[0x0][0x390] ;  /* 0x0000e400ff047b82 */ /* 0x000e220000000a00 */
[----:B-1----:R-:W-:-:S06]  /*01f0*/  IMAD.WIDE.U32 R2, R8, 0x4, R2 ;  /* 0x0000000408027825 */ /* 0x002fcc00078e0002 */
[----:B------:R-:W2:Y:S04]  /*0200*/  LDG.E R2, desc[UR6][R2.64] ;  /* 0x0000000602027981 */ /* 0x000ea8000c1e1900 */
[----:B0-----:R-:W2:Y:S02]  /*0210*/  LDG.E R7, desc[UR6][R4.64] ;  /* 0x0000000604077981 */ /* 0x001ea4000c1e1900 */
[----:B--2---:R-:W-:-:S05]  /*0220*/  FADD R7, R2, R7 ;  /* 0x0000000702077221 */ /* 0x004fca0000000000 */
[----:B------:R1:W-:Y:S02]  /*0230*/  STG.E desc[UR6][R4.64], R7 ;  /* 0x0000000704007986 */ /* 0x0003e4000c101906 */
.L_x_4:
[----:B------:R-:W-:Y:S05]  /*0240*/  BSYNC.RECONVERGENT B0 ;  /* 0x0000000000007941 */ /* 0x000fea0003800200 */
.L_x_3:
[----:B------:R-:W-:Y:S06]  /*0250*/  BAR.SYNC.DEFER_BLOCKING 0x0 ;  /* 0x0000000000007b1d */ /* 0x000fec0000010000 */
.L_x_2:
[----:B------:R-:W-:-:S13]  /*0260*/  ISETP.GE.U32.AND P0, PT, R8, 0x2, PT ;  /* 0x000000020800780c */ /* 0x000fda0003f06070 */
[----:B------:R-:W-:Y:S05]  /*0270*/  @!P0 EXIT ;  /* 0x000000000000894d */ /* 0x000fea0003800000 */
[----:B-1----:R-:W1:Y:S01]  /*0280*/  LDC.64 R4, c[0x0][0x390] ;  /* 0x0000e400ff047b82 */ /* 0x002e620000000a00 */
[----:B------:R-:W2:Y:S07]  /*0290*/  LDCU UR4, c[0x0][0x398] ;  /* 0x00007300ff0477ac */ /* 0x000eae0008000800 */
[----:B------:R-:W3:Y:S01]  /*02a0*/  LDC.64 R2, c[0x0][0x390] ;  /* 0x0000e400ff027b82 */ /* 0x000ee20000000a00 */
[----:B-12---:R-:W-:-:S07]  /*02b0*/  IMAD.WIDE.U32 R4, R0, 0x4, R4 ;  /* 0x0000000400047825 */ /* 0x006fce00078e0004 */
.L_x_10:
[----:B------:R-:W-:Y:S01]  /*02c0*/  SHF.R.U32.HI R11, RZ, 0x1, R8 ;  /* 0x00000001ff0b7819 */ /* 0x000fe20000011608 */
[----:B------:R-:W-:Y:S04]  /*02d0*/  BSSY.RECONVERGENT B0, `(.L_x_5) ;  /* 0x000000a000007945 */ /* 0x000fe80003800200 */
[----:B0-----:R-:W-:-:S05]  /*02e0*/  IMAD.IADD R6, R11, 0x1, R0 ;  /* 0x000000010b067824 */ /* 0x001fca00078e0200 */
[----:B------:R-:W-:-:S04]  /*02f0*/  ISETP.GE.AND P0, PT, R6, UR4, PT ;  /* 0x0000000406007c0c */ /* 0x000fc8000bf06270 */
[----:B------:R-:W-:-:S13]  /*0300*/  ISETP.GE.U32.OR P0, PT, R0, R11, P0 ;  /* 0x0000000b0000720c */ /* 0x000fda0000706470 */
[----:B------:R-:W-:Y:S05]  /*0310*/  @P0 BRA `(.L_x_6) ;  /* 0x0000000000140947 */ /* 0x000fea0003800000 */
[----:B------:R-:W-:Y:S01]  /*0320*/  IMAD.WIDE.U32 R6, R11, 0x4, R4 ;  /* 0x000000040b067825 */ /* 0x000fe200078e0004 */
[----:B------:R-:W2:Y:S05]  /*0330*/  LDG.E R9, desc[UR6][R4.64] ;  /* 0x0000000604097981 */ /* 0x000eaa000c1e1900 */
[----:B------:R-:W2:Y:S02]  /*0340*/  LDG.E R6, desc[UR6][R6.64] ;  /* 0x0000000606067981 */ /* 0x000ea4000c1e1900 */
[----:B--2---:R-:W-:-:S05]  /*0350*/  FADD R9, R6, R9 ;  /* 0x0000000906097221 */ /* 0x004fca0000000000 */
[----:B------:R0:W-:Y:S02]  /*0360*/  STG.E desc[UR6][R4.64], R9 ;  /* 0x0000000904007986 */ /* 0x0001e4000c101906 */
.L_x_6:
[----:B------:R-:W-:Y:S05]  /*0370*/  BSYNC.RECONVERGENT B0 ;  /* 0x0000000000007941 */ /* 0x000fea0003800200 */
.L_x_5:
[----:B------:R-:W-:Y:S01]  /*0380*/  BAR.SYNC.DEFER_BLOCKING 0x0 ;  /* 0x0000000000007b1d */ /* 0x000fe20000010000 */
[----:B------:R-:W-:-:S04]  /*0390*/  LOP3.LUT P0, RZ, R8, 0x2, RZ, 0xc0, !PT ;  /* 0x0000000208ff7812 */ /* 0x000fc8000780c0ff */
[----:B------:R-:W-:-:S13]  /*03a0*/  ISETP.LT.U32.OR P0, PT, R8, 0x4, !P0 ;  /* 0x000000040800780c */ /* 0x000fda0004701470 */
[----:B------:R-:W-:Y:S05]  /*03b0*/  @P0 BRA `(.L_x_7) ;  /* 0x0000000000300947 */ /* 0x000fea0003800000 */
[----:B------:R-:W-:Y:S01]  /*03c0*/  ISETP.NE.AND P0, PT, R0, RZ, PT ;  /* 0x000000ff0000720c */ /* 0x000fe20003f05270 */
[----:B------:R-:W-:Y:S01]  /*03d0*/  BSSY.RECONVERGENT B0, `(.L_x_8) ;  /* 0x0000009000007945 */ /* 0x000fe20003800200 */
[----:B------:R-:W-:-:S11]  /*03e0*/  IADD3 R11, PT, PT, R11, -0x1, RZ ;  /* 0xffffffff0b0b7810 */ /* 0x000fd60007ffe0ff */
[----:B------:R-:W-:Y:S05]  /*03f0*/  @P0 BRA `(.L_x_9) ;  /* 0x0000000000180947 */ /* 0x000fea0003800000 */
[----:B0-----:R-:W0:Y:S01]  /*0400*/  LDC.64 R8, c[0x0][0x390] ;  /* 0x0000e400ff087b82 */ /* 0x001e220000000a00 */
[----:B---3--:R-:W-:-:S06]  /*0410*/  IMAD.WIDE.U32 R6, R11, 0x4, R2 ;  /* 0x000000040b067825 */ /* 0x008fcc00078e0002 */
[----:B------:R-:W2:Y:S04]  /*0420*/  LDG.E R6, desc[UR6][R6.64] ;  /* 0x0000000606067981 */ /* 0x000ea8000c1e1900 */
[----:B0-----:R-:W2:Y:S02]  /*0430*/  LDG.E R13, desc[UR6][R8.64] ;  /* 0x00000006080d7981 */ /* 0x001ea4000c1e1900 */
[----:B--2---:R-:W-:-:S05]  /*0440*/  FADD R13, R6, R13 ;  /* 0x0000000d060d7221 */ /* 0x004fca0000000000 */
[----:B------:R1:W-:Y:S02]  /*0450*/  STG.E desc[UR6][R8.64], R13 ;  /* 0x0000000d08007986 */ /* 0x0003e4000c101906 */
.L_x_9:
[----:B------:R-:W-:Y:S05]  /*0460*/  BSYNC.RECONVERGENT B0 ;  /* 0x0000000000007941 */ /* 0x000fea0003800200 */
.L_x_8:
[----:B------:R-:W-:Y:S06]  /*0470*/  BAR.SYNC.DEFER_BLOCKING 0x0 ;  /* 0x0000000000007b1d */ /* 0x000fec0000010000 */
.L_x_7:
[----:B------:R-:W-:Y:S01]  /*0480*/  ISETP.GT.U32.AND P0, PT, R11, 0x1, PT ;  /* 0x000000010b00780c */ /* 0x000fe20003f04070 */
[----:B-1----:R-:W-:-:S12]  /*0490*/  IMAD.MOV.U32 R8, RZ, RZ, R11 ;  /* 0x000000ffff087224 */ /* 0x002fd800078e000b */
[----:B------:R-:W-:Y:S05]  /*04a0*/  @P0 BRA `(.L_x_10) ;  /* 0xfffffffc00840947 */ /* 0x000fea000383ffff */
[----:B------:R-:W-:Y:S05]  /*04b0*/  EXIT ;  /* 0x000000000000794d */ /* 0x000fea0003800000 */
.L_x_11:
[----:B------:R-:W-:-:S00]  /*04c0*/  BRA `(.L_x_11) ;  /* 0xfffffffc00fc7947 */ /* 0x000fc0000383ffff */
[----:B------:R-:W-:-:S00]  /*04d0*/  NOP ;  /* 0x0000000000007918 */ /* 0x000fc00000000000 */
        /* <DEDUP_REMOVED lines=10> */
.L_x_12:


//--------------------- .nv.shared.reserved.0     --------------------------
	.section	.nv.shared.reserved.0,"aw",@nobits
	.weak		__nv_reservedSMEM_offset_0_alias
	.size		__nv_reservedSMEM_offset_0_alias, 0, 64
	.other		__nv_reservedSMEM_offset_0_alias,@"STO_CUDA_RESERVED_SHARED STV_DEFAULT"
__nv_reservedSMEM_offset_0_alias:
	.zero		0
	.zero		64


//--------------------- .nv.constant0._Z13dotProductGPUPfS_S_i --------------------------
	.section	.nv.constant0._Z13dotProductGPUPfS_S_i,"a",@progbits
	.sectionflags	@""
	.align	4
.nv.constant0._Z13dotProductGPUPfS_S_i:
	.zero		924


//--------------------- SYMBOLS --------------------------

	.type		.nv.reservedSmem.offset0,@object
	.size		.nv.reservedSmem.offset0,0x4
